//
// Generated by NVIDIA NVVM Compiler
//
// Compiler Build ID: CL-36424714
// Cuda compilation tools, release 13.0, V13.0.88
// Based on NVVM 20.0.0
//

.version 9.0
.target sm_100
.address_size 64

	// .globl	_Z14matrix_Mul_GPUiiiPdS_S_

.visible .entry _Z14matrix_Mul_GPUiiiPdS_S_(
	.param .u32 _Z14matrix_Mul_GPUiiiPdS_S__param_0,
	.param .u32 _Z14matrix_Mul_GPUiiiPdS_S__param_1,
	.param .u32 _Z14matrix_Mul_GPUiiiPdS_S__param_2,
	.param .u64 .ptr .align 1 _Z14matrix_Mul_GPUiiiPdS_S__param_3,
	.param .u64 .ptr .align 1 _Z14matrix_Mul_GPUiiiPdS_S__param_4,
	.param .u64 .ptr .align 1 _Z14matrix_Mul_GPUiiiPdS_S__param_5
)
{
	.reg .pred 	%p<13>;
	.reg .b32 	%r<44>;
	.reg .b64 	%rd<41>;
	.reg .b64 	%fd<56>;

	ld.param.u32 	%r20, [_Z14matrix_Mul_GPUiiiPdS_S__param_0];
	ld.param.u32 	%r21, [_Z14matrix_Mul_GPUiiiPdS_S__param_1];
	ld.param.u32 	%r22, [_Z14matrix_Mul_GPUiiiPdS_S__param_2];
	ld.param.u64 	%rd6, [_Z14matrix_Mul_GPUiiiPdS_S__param_3];
	ld.param.u64 	%rd7, [_Z14matrix_Mul_GPUiiiPdS_S__param_4];
	ld.param.u64 	%rd5, [_Z14matrix_Mul_GPUiiiPdS_S__param_5];
	cvta.to.global.u64 	%rd1, %rd7;
	cvta.to.global.u64 	%rd2, %rd6;
	mov.u32 	%r23, %ctaid.y;
	mov.u32 	%r24, %ntid.y;
	mov.u32 	%r25, %tid.y;
	mad.lo.s32 	%r1, %r23, %r24, %r25;
	mov.u32 	%r26, %ctaid.x;
	mov.u32 	%r27, %ntid.x;
	mov.u32 	%r28, %tid.x;
	mad.lo.s32 	%r2, %r26, %r27, %r28;
	setp.ge.s32 	%p1, %r1, %r20;
	setp.ge.s32 	%p2, %r2, %r22;
	or.pred  	%p3, %p1, %p2;
	@%p3 bra 	$L__BB0_13;
	cvta.to.global.u64 	%rd8, %rd5;
	mad.lo.s32 	%r29, %r22, %r1, %r2;
	mul.wide.s32 	%rd9, %r29, 8;
	add.s64 	%rd3, %rd8, %rd9;
	mov.b64 	%rd10, 0;
	st.global.u64 	[%rd3], %rd10;
	setp.lt.s32 	%p4, %r21, 1;
	@%p4 bra 	$L__BB0_13;
	mul.lo.s32 	%r3, %r1, %r20;
	and.b32  	%r4, %r21, 7;
	setp.lt.u32 	%p5, %r21, 8;
	mov.b32 	%r42, 0;
	mov.f64 	%fd53, 0d0000000000000000;
	@%p5 bra 	$L__BB0_5;
	and.b32  	%r42, %r21, 2147483640;
	neg.s32 	%r40, %r42;
	shl.b32 	%r7, %r22, 3;
	add.s64 	%rd4, %rd2, 32;
	mov.f64 	%fd53, 0d0000000000000000;
	mul.wide.s32 	%rd15, %r22, 8;
	mov.u32 	%r38, %r3;
	mov.u32 	%r39, %r2;
$L__BB0_4:
	.pragma "nounroll";
	mul.wide.s32 	%rd11, %r38, 8;
	add.s64 	%rd12, %rd4, %rd11;
	ld.global.f64 	%fd10, [%rd12+-32];
	mul.wide.s32 	%rd13, %r39, 8;
	add.s64 	%rd14, %rd1, %rd13;
	ld.global.f64 	%fd11, [%rd14];
	fma.rn.f64 	%fd12, %fd10, %fd11, %fd53;
	st.global.f64 	[%rd3], %fd12;
	ld.global.f64 	%fd13, [%rd12+-24];
	add.s64 	%rd16, %rd14, %rd15;
	ld.global.f64 	%fd14, [%rd16];
	fma.rn.f64 	%fd15, %fd13, %fd14, %fd12;
	st.global.f64 	[%rd3], %fd15;
	ld.global.f64 	%fd16, [%rd12+-16];
	add.s64 	%rd17, %rd16, %rd15;
	ld.global.f64 	%fd17, [%rd17];
	fma.rn.f64 	%fd18, %fd16, %fd17, %fd15;
	st.global.f64 	[%rd3], %fd18;
	ld.global.f64 	%fd19, [%rd12+-8];
	add.s64 	%rd18, %rd17, %rd15;
	ld.global.f64 	%fd20, [%rd18];
	fma.rn.f64 	%fd21, %fd19, %fd20, %fd18;
	st.global.f64 	[%rd3], %fd21;
	ld.global.f64 	%fd22, [%rd12];
	add.s64 	%rd19, %rd18, %rd15;
	ld.global.f64 	%fd23, [%rd19];
	fma.rn.f64 	%fd24, %fd22, %fd23, %fd21;
	st.global.f64 	[%rd3], %fd24;
	ld.global.f64 	%fd25, [%rd12+8];
	add.s64 	%rd20, %rd19, %rd15;
	ld.global.f64 	%fd26, [%rd20];
	fma.rn.f64 	%fd27, %fd25, %fd26, %fd24;
	st.global.f64 	[%rd3], %fd27;
	ld.global.f64 	%fd28, [%rd12+16];
	add.s64 	%rd21, %rd20, %rd15;
	ld.global.f64 	%fd29, [%rd21];
	fma.rn.f64 	%fd30, %fd28, %fd29, %fd27;
	st.global.f64 	[%rd3], %fd30;
	ld.global.f64 	%fd31, [%rd12+24];
	add.s64 	%rd22, %rd21, %rd15;
	ld.global.f64 	%fd32, [%rd22];
	fma.rn.f64 	%fd53, %fd31, %fd32, %fd30;
	st.global.f64 	[%rd3], %fd53;
	add.s32 	%r40, %r40, 8;
	add.s32 	%r39, %r39, %r7;
	add.s32 	%r38, %r38, 8;
	setp.ne.s32 	%p6, %r40, 0;
	@%p6 bra 	$L__BB0_4;
$L__BB0_5:
	setp.eq.s32 	%p7, %r4, 0;
	@%p7 bra 	$L__BB0_13;
	and.b32  	%r15, %r21, 3;
	setp.lt.u32 	%p8, %r4, 4;
	@%p8 bra 	$L__BB0_8;
	add.s32 	%r31, %r42, %r3;
	mul.wide.s32 	%rd23, %r31, 8;
	add.s64 	%rd24, %rd2, %rd23;
	ld.global.f64 	%fd33, [%rd24];
	mad.lo.s32 	%r32, %r42, %r22, %r2;
	mul.wide.s32 	%rd25, %r32, 8;
	add.s64 	%rd26, %rd1, %rd25;
	ld.global.f64 	%fd34, [%rd26];
	fma.rn.f64 	%fd35, %fd33, %fd34, %fd53;
	st.global.f64 	[%rd3], %fd35;
	ld.global.f64 	%fd36, [%rd24+8];
	mul.wide.s32 	%rd27, %r22, 8;
	add.s64 	%rd28, %rd26, %rd27;
	ld.global.f64 	%fd37, [%rd28];
	fma.rn.f64 	%fd38, %fd36, %fd37, %fd35;
	st.global.f64 	[%rd3], %fd38;
	ld.global.f64 	%fd39, [%rd24+16];
	add.s64 	%rd29, %rd28, %rd27;
	ld.global.f64 	%fd40, [%rd29];
	fma.rn.f64 	%fd41, %fd39, %fd40, %fd38;
	st.global.f64 	[%rd3], %fd41;
	ld.global.f64 	%fd42, [%rd24+24];
	add.s64 	%rd30, %rd29, %rd27;
	ld.global.f64 	%fd43, [%rd30];
	fma.rn.f64 	%fd53, %fd42, %fd43, %fd41;
	st.global.f64 	[%rd3], %fd53;
	add.s32 	%r42, %r42, 4;
$L__BB0_8:
	setp.eq.s32 	%p9, %r15, 0;
	@%p9 bra 	$L__BB0_13;
	setp.eq.s32 	%p10, %r15, 1;
	@%p10 bra 	$L__BB0_11;
	add.s32 	%r33, %r42, %r3;
	mul.wide.s32 	%rd31, %r33, 8;
	add.s64 	%rd32, %rd2, %rd31;
	ld.global.f64 	%fd44, [%rd32];
	mad.lo.s32 	%r34, %r42, %r22, %r2;
	mul.wide.s32 	%rd33, %r34, 8;
	add.s64 	%rd34, %rd1, %rd33;
	ld.global.f64 	%fd45, [%rd34];
	fma.rn.f64 	%fd46, %fd44, %fd45, %fd53;
	st.global.f64 	[%rd3], %fd46;
	ld.global.f64 	%fd47, [%rd32+8];
	mul.wide.s32 	%rd35, %r22, 8;
	add.s64 	%rd36, %rd34, %rd35;
	ld.global.f64 	%fd48, [%rd36];
	fma.rn.f64 	%fd53, %fd47, %fd48, %fd46;
	st.global.f64 	[%rd3], %fd53;
	add.s32 	%r42, %r42, 2;
$L__BB0_11:
	and.b32  	%r35, %r21, 1;
	setp.eq.b32 	%p11, %r35, 1;
	not.pred 	%p12, %p11;
	@%p12 bra 	$L__BB0_13;
	add.s32 	%r36, %r42, %r3;
	mul.wide.s32 	%rd37, %r36, 8;
	add.s64 	%rd38, %rd2, %rd37;
	ld.global.f64 	%fd49, [%rd38];
	mad.lo.s32 	%r37, %r42, %r22, %r2;
	mul.wide.s32 	%rd39, %r37, 8;
	add.s64 	%rd40, %rd1, %rd39;
	ld.global.f64 	%fd50, [%rd40];
	fma.rn.f64 	%fd51, %fd49, %fd50, %fd53;
	st.global.f64 	[%rd3], %fd51;
$L__BB0_13:
	ret;

}


// ===== COMPILED SASS (sm_100) =====

	.target	sm_100

	.elftype	@"ET_EXEC"


//--------------------- .note.nv.tkinfo           --------------------------
	.section	.note.nv.tkinfo,"",@"SHT_NOTE"
	.sectionflags	@"SHF_NOTE_NV_TKINFO"
	.tkinfo
        /*0018*/ 	.word	0x00000002
        /*0030*/ 	.string	""
        /*0030*/ 	.string	"ptxas"
        /*0030*/ 	.string	"Cuda compilation tools, release 13.0, V13.0.88"
        /*0030*/ 	.string	"Build cuda_13.0.r13.0/compiler.36424714_0"
        /*0030*/ 	.string	"-arch sm_100 -m 64 "



//--------------------- .note.nv.cuinfo           --------------------------
	.section	.note.nv.cuinfo,"",@"SHT_NOTE"
	.sectionflags	@"SHF_NOTE_NV_CUINFO"
        /*0018*/ 	.short	0x0002
        /*001a*/ 	.short	0x0064
        /*001c*/ 	.short	0x0082
	.zero		2


//--------------------- .nv.info                  --------------------------
	.section	.nv.info,"",@"SHT_CUDA_INFO"
	.align	4


	//----- nvinfo : EIATTR_REGCOUNT
	.align		4
        /*0000*/ 	.byte	0x04, 0x2f
        /*0002*/ 	.short	(.L_1 - .L_0)
	.align		4
.L_0:
        /*0004*/ 	.word	index@(_Z14matrix_Mul_GPUiiiPdS_S_)
        /*0008*/ 	.word	0x0000001e


	//----- nvinfo : EIATTR_FRAME_SIZE
	.align		4
.L_1:
        /*000c*/ 	.byte	0x04, 0x11
        /*000e*/ 	.short	(.L_3 - .L_2)
	.align		4
.L_2:
        /*0010*/ 	.word	index@(_Z14matrix_Mul_GPUiiiPdS_S_)
        /*0014*/ 	.word	0x00000000


	//----- nvinfo : EIATTR_MIN_STACK_SIZE
	.align		4
.L_3:
        /*0018*/ 	.byte	0x04, 0x12
        /*001a*/ 	.short	(.L_5 - .L_4)
	.align		4
.L_4:
        /*001c*/ 	.word	index@(_Z14matrix_Mul_GPUiiiPdS_S_)
        /*0020*/ 	.word	0x00000000
.L_5:


//--------------------- .nv.compat                --------------------------
	.section	.nv.compat,"",@"SHT_CUDA_COMPAT_INFO"
	.align	4
        /*0000*/ 	.byte	0x02, 0x09, 0x00, 0x00, 0x02, 0x02, 0x01, 0x00, 0x02, 0x05, 0x05, 0x00, 0x03, 0x07, 0x01, 0x01
        /*0010*/ 	.byte	0x02, 0x03, 0x00, 0x00, 0x02, 0x06, 0x01, 0x00, 0x04, 0x0b, 0x08, 0x00, 0x01, 0x00, 0x00, 0x00
        /*0020*/ 	.byte	0x00, 0x00, 0x00, 0x00


//--------------------- .nv.info._Z14matrix_Mul_GPUiiiPdS_S_ --------------------------
	.section	.nv.info._Z14matrix_Mul_GPUiiiPdS_S_,"",@"SHT_CUDA_INFO"
	.sectionflags	@""
	.align	4


	//----- nvinfo : EIATTR_CUDA_API_VERSION
	.align		4
        /*0000*/ 	.byte	0x04, 0x37
        /*0002*/ 	.short	(.L_7 - .L_6)
.L_6:
        /*0004*/ 	.word	0x00000082


	//----- nvinfo : EIATTR_KPARAM_INFO
	.align		4
.L_7:
        /*0008*/ 	.byte	0x04, 0x17
        /*000a*/ 	.short	(.L_9 - .L_8)
.L_8:
        /*000c*/ 	.word	0x00000000
        /*0010*/ 	.short	0x0005
        /*0012*/ 	.short	0x0020
        /*0014*/ 	.byte	0x00, 0xf5, 0x21, 0x00


	//----- nvinfo : EIATTR_KPARAM_INFO
	.align		4
.L_9:
        /*0018*/ 	.byte	0x04, 0x17
        /*001a*/ 	.short	(.L_11 - .L_10)
.L_10:
        /*001c*/ 	.word	0x00000000
        /*0020*/ 	.short	0x0004
        /*0022*/ 	.short	0x0018
        /*0024*/ 	.byte	0x00, 0xf5, 0x21, 0x00


	//----- nvinfo : EIATTR_KPARAM_INFO
	.align		4
.L_11:
        /*0028*/ 	.byte	0x04, 0x17
        /*002a*/ 	.short	(.L_13 - .L_12)
.L_12:
        /*002c*/ 	.word	0x00000000
        /*0030*/ 	.short	0x0003
        /*0032*/ 	.short	0x0010
        /*0034*/ 	.byte	0x00, 0xf5, 0x21, 0x00


	//----- nvinfo : EIATTR_KPARAM_INFO
	.align		4
.L_13:
        /*0038*/ 	.byte	0x04, 0x17
        /*003a*/ 	.short	(.L_15 - .L_14)
.L_14:
        /*003c*/ 	.word	0x00000000
        /*0040*/ 	.short	0x0002
        /*0042*/ 	.short	0x0008
        /*0044*/ 	.byte	0x00, 0xf0, 0x11, 0x00


	//----- nvinfo : EIATTR_KPARAM_INFO
	.align		4
.L_15:
        /*0048*/ 	.byte	0x04, 0x17
        /*004a*/ 	.short	(.L_17 - .L_16)
.L_16:
        /*004c*/ 	.word	0x00000000
        /*0050*/ 	.short	0x0001
        /*0052*/ 	.short	0x0004
        /*0054*/ 	.byte	0x00, 0xf0, 0x11, 0x00


	//----- nvinfo : EIATTR_KPARAM_INFO
	.align		4
.L_17:
        /*0058*/ 	.byte	0x04, 0x17
        /*005a*/ 	.short	(.L_19 - .L_18)
.L_18:
        /*005c*/ 	.word	0x00000000
        /*0060*/ 	.short	0x0000
        /*0062*/ 	.short	0x0000
        /*0064*/ 	.byte	0x00, 0xf0, 0x11, 0x00


	//----- nvinfo : EIATTR_SPARSE_MMA_MASK
	.align		4
.L_19:
        /*0068*/ 	.byte	0x03, 0x50
        /*006a*/ 	.short	0x0000


	//----- nvinfo : EIATTR_MAXREG_COUNT
	.align		4
        /*006c*/ 	.byte	0x03, 0x1b
        /*006e*/ 	.short	0x00ff


	//----- nvinfo : EIATTR_MERCURY_ISA_VERSION
	.align		4
        /*0070*/ 	.byte	0x03, 0x5f
        /*0072*/ 	.short	0x0101


	//----- nvinfo : EIATTR_VRC_CTA_INIT_COUNT
	.align		4
        /*0074*/ 	.byte	0x02, 0x4a
	.zero		1
	.zero		1


	//----- nvinfo : EIATTR_EXIT_INSTR_OFFSETS
	.align		4
        /*0078*/ 	.byte	0x04, 0x1c
        /*007a*/ 	.short	(.L_21 - .L_20)


	//   ....[0]....
.L_20:
        /*007c*/ 	.word	0x000000d0


	//   ....[1]....
        /*0080*/ 	.word	0x00000150


	//   ....[2]....
        /*0084*/ 	.word	0x00000560


	//   ....[3]....
        /*0088*/ 	.word	0x00000750


	//   ....[4]....
        /*008c*/ 	.word	0x000008a0


	//   ....[5]....
        /*0090*/ 	.word	0x00000950


	//----- nvinfo : EIATTR_CBANK_PARAM_SIZE
	.align		4
.L_21:
        /*0094*/ 	.byte	0x03, 0x19
        /*0096*/ 	.short	0x0028


	//----- nvinfo : EIATTR_PARAM_CBANK
	.align		4
        /*0098*/ 	.byte	0x04, 0x0a
        /*009a*/ 	.short	(.L_23 - .L_22)
	.align		4
.L_22:
        /*009c*/ 	.word	index@(.nv.constant0._Z14matrix_Mul_GPUiiiPdS_S_)
        /*00a0*/ 	.short	0x0380
        /*00a2*/ 	.short	0x0028


	//----- nvinfo : EIATTR_SW_WAR
	.align		4
.L_23:
        /*00a4*/ 	.byte	0x04, 0x36
        /*00a6*/ 	.short	(.L_25 - .L_24)
.L_24:
        /*00a8*/ 	.word	0x00000008
.L_25:


//--------------------- .nv.callgraph             --------------------------
	.section	.nv.callgraph,"",@"SHT_CUDA_CALLGRAPH"
	.align	4
	.sectionentsize	8
	.align		4
        /*0000*/ 	.word	0x00000000
	.align		4
        /*0004*/ 	.word	0xffffffff
	.align		4
        /*0008*/ 	.word	0x00000000
	.align		4
        /*000c*/ 	.word	0xfffffffe
	.align		4
        /*0010*/ 	.word	0x00000000
	.align		4
        /*0014*/ 	.word	0xfffffffd
	.align		4
        /*0018*/ 	.word	0x00000000
	.align		4
        /*001c*/ 	.word	0xfffffffc


//--------------------- .text._Z14matrix_Mul_GPUiiiPdS_S_ --------------------------
	.section	.text._Z14matrix_Mul_GPUiiiPdS_S_,"ax",@progbits
	.align	128
        .global         _Z14matrix_Mul_GPUiiiPdS_S_
        .type           _Z14matrix_Mul_GPUiiiPdS_S_,@function
        .size           _Z14matrix_Mul_GPUiiiPdS_S_,(.L_x_5 - _Z14matrix_Mul_GPUiiiPdS_S_)
        .other          _Z14matrix_Mul_GPUiiiPdS_S_,@"STO_CUDA_ENTRY STV_DEFAULT"
_Z14matrix_Mul_GPUiiiPdS_S_:
.text._Z14matrix_Mul_GPUiiiPdS_S_:
[----:B------:R-:W-:Y:S01]  /*0000*/  LDC R1, c[0x0][0x37c] ;  /* 0x0000df00ff017b82 */ /* 0x000fe20000000800 */
[----:B------:R-:W0:Y:S07]  /*0010*/  S2R R4, SR_TID.X ;  /* 0x0000000000047919 */ /* 0x000e2e0000002100 */
[----:B------:R-:W1:Y:S01]  /*0020*/  LDC R5, c[0x0][0x364] ;  /* 0x0000d900ff057b82 */ /* 0x000e620000000800 */
[----:B------:R-:W2:Y:S01]  /*0030*/  LDCU UR8, c[0x0][0x380] ;  /* 0x00007000ff0877ac */ /* 0x000ea20008000800 */
[----:B------:R-:W1:Y:S06]  /*0040*/  S2R R2, SR_TID.Y ;  /* 0x0000000000027919 */ /* 0x000e6c0000002200 */
[----:B------:R-:W0:Y:S08]  /*0050*/  S2UR UR5, SR_CTAID.X ;  /* 0x00000000000579c3 */ /* 0x000e300000002500 */
[----:B------:R-:W0:Y:S08]  /*0060*/  LDC R3, c[0x0][0x360] ;  /* 0x0000d800ff037b82 */ /* 0x000e300000000800 */
[----:B------:R-:W1:Y:S08]  /*0070*/  S2UR UR4, SR_CTAID.Y ;  /* 0x00000000000479c3 */ /* 0x000e700000002600 */
[----:B------:R-:W3:Y:S01]  /*0080*/  LDC R0, c[0x0][0x388] ;  /* 0x0000e200ff007b82 */ /* 0x000ee20000000800 */
[----:B0-----:R-:W-:-:S02]  /*0090*/  IMAD R3, R3, UR5, R4 ;  /* 0x0000000503037c24 */ /* 0x001fc4000f8e0204 */
[----:B-1----:R-:W-:-:S03]  /*00a0*/  IMAD R5, R5, UR4, R2 ;  /* 0x0000000405057c24 */ /* 0x002fc6000f8e0202 */
[----:B---3--:R-:W-:-:S04]  /*00b0*/  ISETP.GE.AND P0, PT, R3, R0, PT ;  /* 0x000000000300720c */ /* 0x008fc80003f06270 */
[----:B--2---:R-:W-:-:S13]  /*00c0*/  ISETP.GE.OR P0, PT, R5, UR8, P0 ;  /* 0x0000000805007c0c */ /* 0x004fda0008706670 */
[----:B------:R-:W-:Y:S05]  /*00d0*/  @P0 EXIT ;  /* 0x000000000000094d */ /* 0x000fea0003800000 */
[----:B------:R-:W0:Y:S01]  /*00e0*/  LDC R2, c[0x0][0x384] ;  /* 0x0000e100ff027b82 */ /* 0x000e220000000800 */
[----:B------:R-:W1:Y:S01]  /*00f0*/  LDCU.64 UR6, c[0x0][0x358] ;  /* 0x00006b00ff0677ac */ /* 0x000e620008000a00 */
[----:B------:R-:W-:-:S06]  /*0100*/  IMAD R7, R5, R0, R3 ;  /* 0x0000000005077224 */ /* 0x000fcc00078e0203 */
[----:B------:R-:W2:Y:S01]  /*0110*/  LDC.64 R10, c[0x0][0x3a0] ;  /* 0x0000e800ff0a7b82 */ /* 0x000ea20000000a00 */
[----:B0-----:R-:W-:Y:S01]  /*0120*/  ISETP.GE.AND P0, PT, R2, 0x1, PT ;  /* 0x000000010200780c */ /* 0x001fe20003f06270 */
[----:B--2---:R-:W-:-:S05]  /*0130*/  IMAD.WIDE R10, R7, 0x8, R10 ;  /* 0x00000008070a7825 */ /* 0x004fca00078e020a */
[----:B-1----:R0:W-:Y:S07]  /*0140*/  STG.E.64 desc[UR6][R10.64], RZ ;  /* 0x000000ff0a007986 */ /* 0x0021ee000c101b06 */
[----:B------:R-:W-:Y:S05]  /*0150*/  @!P0 EXIT ;  /* 0x000000000000894d */ /* 0x000fea0003800000 */
[C---:B------:R-:W-:Y:S01]  /*0160*/  ISETP.GE.U32.AND P1, PT, R2.reuse, 0x8, PT ;  /* 0x000000080200780c */ /* 0x040fe20003f26070 */
[----:B------:R-:W-:Y:S01]  /*0170*/  HFMA2 R6, -RZ, RZ, 0, 0 ;  /* 0x00000000ff067431 */ /* 0x000fe200000001ff */
[----:B------:R-:W-:Y:S01]  /*0180*/  LOP3.LUT R4, R2, 0x7, RZ, 0xc0, !PT ;  /* 0x0000000702047812 */ /* 0x000fe200078ec0ff */
[----:B------:R-:W-:Y:S01]  /*0190*/  IMAD R5, R5, UR8, RZ ;  /* 0x0000000805057c24 */ /* 0x000fe2000f8e02ff */
[----:B------:R-:W-:Y:S02]  /*01a0*/  CS2R R16, SRZ ;  /* 0x0000000000107805 */ /* 0x000fe4000001ff00 */
[----:B------:R-:W-:-:S07]  /*01b0*/  ISETP.NE.AND P0, PT, R4, RZ, PT ;  /* 0x000000ff0400720c */ /* 0x000fce0003f05270 */
[----:B------:R-:W-:Y:S06]  /*01c0*/  @!P1 BRA `(.L_x_0) ;  /* 0x0000000000e49947 */ /* 0x000fec0003800000 */
[----:B------:R-:W1:Y:S01]  /*01d0*/  LDCU.64 UR4, c[0x0][0x390] ;  /* 0x00007200ff0477ac */ /* 0x000e620008000a00 */
[----:B------:R-:W-:Y:S02]  /*01e0*/  LOP3.LUT R6, R2, 0x7ffffff8, RZ, 0xc0, !PT ;  /* 0x7ffffff802067812 */ /* 0x000fe400078ec0ff */
[----:B------:R-:W-:Y:S02]  /*01f0*/  CS2R R16, SRZ ;  /* 0x0000000000107805 */ /* 0x000fe4000001ff00 */
[----:B------:R-:W-:Y:S02]  /*0200*/  MOV R8, R5 ;  /* 0x0000000500087202 */ /* 0x000fe40000000f00 */
[----:B------:R-:W-:Y:S02]  /*0210*/  MOV R9, R3 ;  /* 0x0000000300097202 */ /* 0x000fe40000000f00 */
[----:B------:R-:W-:Y:S01]  /*0220*/  IADD3 R7, PT, PT, -R6, RZ, RZ ;  /* 0x000000ff06077210 */ /* 0x000fe20007ffe1ff */
[----:B-1----:R-:W-:-:S04]  /*0230*/  UIADD3 UR4, UP0, UPT, UR4, 0x20, URZ ;  /* 0x0000002004047890 */ /* 0x002fc8000ff1e0ff */
[----:B------:R-:W-:-:S12]  /*0240*/  UIADD3.X UR5, UPT, UPT, URZ, UR5, URZ, UP0, !UPT ;  /* 0x00000005ff057290 */ /* 0x000fd800087fe4ff */
.L_x_1:
[----:B------:R-:W1:Y:S01]  /*0250*/  LDC.64 R24, c[0x0][0x398] ;  /* 0x0000e600ff187b82 */ /* 0x000e620000000a00 */
[----:B------:R-:W-:Y:S02]  /*0260*/  MOV R12, UR4 ;  /* 0x00000004000c7c02 */ /* 0x000fe40008000f00 */
[----:B------:R-:W-:-:S03]  /*0270*/  MOV R13, UR5 ;  /* 0x00000005000d7c02 */ /* 0x000fc60008000f00 */
[----:B------:R-:W-:-:S05]  /*0280*/  IMAD.WIDE R12, R8, 0x8, R12 ;  /* 0x00000008080c7825 */ /* 0x000fca00078e020c */
[----:B------:R-:W2:Y:S01]  /*0290*/  LDG.E.64 R14, desc[UR6][R12.64+-0x20] ;  /* 0xffffe0060c0e7981 */ /* 0x000ea2000c1e1b00 */
[----:B-1----:R-:W-:-:S05]  /*02a0*/  IMAD.WIDE R24, R9, 0x8, R24 ;  /* 0x0000000809187825 */ /* 0x002fca00078e0218 */
[----:B---3--:R-:W2:Y:S01]  /*02b0*/  LDG.E.64 R22, desc[UR6][R24.64] ;  /* 0x0000000618167981 */ /* 0x008ea2000c1e1b00 */
[----:B------:R-:W-:Y:S01]  /*02c0*/  IMAD.WIDE R26, R0, 0x8, R24 ;  /* 0x00000008001a7825 */ /* 0x000fe200078e0218 */
[----:B--2---:R-:W-:-:S07]  /*02d0*/  DFMA R22, R14, R22, R16 ;  /* 0x000000160e16722b */ /* 0x004fce0000000010 */
[----:B------:R1:W-:Y:S04]  /*02e0*/  STG.E.64 desc[UR6][R10.64], R22 ;  /* 0x000000160a007986 */ /* 0x0003e8000c101b06 */
[----:B------:R-:W2:Y:S04]  /*02f0*/  LDG.E.64 R16, desc[UR6][R12.64+-0x18] ;  /* 0xffffe8060c107981 */ /* 0x000ea8000c1e1b00 */
[----:B------:R-:W2:Y:S01]  /*0300*/  LDG.E.64 R14, desc[UR6][R26.64] ;  /* 0x000000061a0e7981 */ /* 0x000ea2000c1e1b00 */
[----:B------:R-:W-:Y:S01]  /*0310*/  IMAD.WIDE R20, R0, 0x8, R26 ;  /* 0x0000000800147825 */ /* 0x000fe200078e021a */
[----:B--2---:R-:W-:-:S07]  /*0320*/  DFMA R16, R16, R14, R22 ;  /* 0x0000000e1010722b */ /* 0x004fce0000000016 */
[----:B------:R2:W-:Y:S04]  /*0330*/  STG.E.64 desc[UR6][R10.64], R16 ;  /* 0x000000100a007986 */ /* 0x0005e8000c101b06 */
[----:B------:R-:W3:Y:S04]  /*0340*/  LDG.E.64 R18, desc[UR6][R12.64+-0x10] ;  /* 0xfffff0060c127981 */ /* 0x000ee8000c1e1b00 */
[----:B------:R-:W3:Y:S01]  /*0350*/  LDG.E.64 R14, desc[UR6][R20.64] ;  /* 0x00000006140e7981 */ /* 0x000ee2000c1e1b00 */
[----:B------:R-:W-:Y:S01]  /*0360*/  IMAD.WIDE R24, R0, 0x8, R20 ;  /* 0x0000000800187825 */ /* 0x000fe200078e0214 */
[----:B---3--:R-:W-:-:S07]  /*0370*/  DFMA R18, R18, R14, R16 ;  /* 0x0000000e1212722b */ /* 0x008fce0000000010 */
[----:B------:R3:W-:Y:S04]  /*0380*/  STG.E.64 desc[UR6][R10.64], R18 ;  /* 0x000000120a007986 */ /* 0x0007e8000c101b06 */
[----:B-1----:R-:W4:Y:S04]  /*0390*/  LDG.E.64 R22, desc[UR6][R12.64+-0x8] ;  /* 0xfffff8060c167981 */ /* 0x002f28000c1e1b00 */
[----:B------:R-:W4:Y:S01]  /*03a0*/  LDG.E.64 R14, desc[UR6][R24.64] ;  /* 0x00000006180e7981 */ /* 0x000f22000c1e1b00 */
[----:B------:R-:W-:Y:S01]  /*03b0*/  IMAD.WIDE R26, R0, 0x8, R24 ;  /* 0x00000008001a7825 */ /* 0x000fe200078e0218 */
[----:B----4-:R-:W-:-:S07]  /*03c0*/  DFMA R22, R22, R14, R18 ;  /* 0x0000000e1616722b */ /* 0x010fce0000000012 */
[----:B------:R1:W-:Y:S04]  /*03d0*/  STG.E.64 desc[UR6][R10.64], R22 ;  /* 0x000000160a007986 */ /* 0x0003e8000c101b06 */
[----:B--2---:R-:W2:Y:S04]  /*03e0*/  LDG.E.64 R16, desc[UR6][R12.64] ;  /* 0x000000060c107981 */ /* 0x004ea8000c1e1b00 */
[----:B------:R-:W2:Y:S02]  /*03f0*/  LDG.E.64 R14, desc[UR6][R26.64] ;  /* 0x000000061a0e7981 */ /* 0x000ea4000c1e1b00 */
[----:B--2---:R-:W-:Y:S01]  /*0400*/  DFMA R16, R16, R14, R22 ;  /* 0x0000000e1010722b */ /* 0x004fe20000000016 */
[----:B------:R-:W-:-:S06]  /*0410*/  IMAD.WIDE R14, R0, 0x8, R26 ;  /* 0x00000008000e7825 */ /* 0x000fcc00078e021a */
[----:B------:R2:W-:Y:S04]  /*0420*/  STG.E.64 desc[UR6][R10.64], R16 ;  /* 0x000000100a007986 */ /* 0x0005e8000c101b06 */
[----:B---3--:R-:W3:Y:S04]  /*0430*/  LDG.E.64 R18, desc[UR6][R12.64+0x8] ;  /* 0x000008060c127981 */ /* 0x008ee8000c1e1b00 */
[----:B------:R-:W3:Y:S02]  /*0440*/  LDG.E.64 R20, desc[UR6][R14.64] ;  /* 0x000000060e147981 */ /* 0x000ee4000c1e1b00 */
[----:B---3--:R-:W-:Y:S01]  /*0450*/  DFMA R18, R18, R20, R16 ;  /* 0x000000141212722b */ /* 0x008fe20000000010 */
[----:B------:R-:W-:-:S06]  /*0460*/  IMAD.WIDE R20, R0, 0x8, R14 ;  /* 0x0000000800147825 */ /* 0x000fcc00078e020e */
[----:B------:R3:W-:Y:S04]  /*0470*/  STG.E.64 desc[UR6][R10.64], R18 ;  /* 0x000000120a007986 */ /* 0x0007e8000c101b06 */
[----:B-1----:R-:W4:Y:S04]  /*0480*/  LDG.E.64 R22, desc[UR6][R12.64+0x10] ;  /* 0x000010060c167981 */ /* 0x002f28000c1e1b00 */
[----:B------:R-:W4:Y:S01]  /*0490*/  LDG.E.64 R24, desc[UR6][R20.64] ;  /* 0x0000000614187981 */ /* 0x000f22000c1e1b00 */
[----:B------:R-:W-:Y:S01]  /*04a0*/  IADD3 R7, PT, PT, R7, 0x8, RZ ;  /* 0x0000000807077810 */ /* 0x000fe20007ffe0ff */
[----:B----4-:R-:W-:Y:S01]  /*04b0*/  DFMA R22, R22, R24, R18 ;  /* 0x000000181616722b */ /* 0x010fe20000000012 */
[----:B------:R-:W-:-:S06]  /*04c0*/  IMAD.WIDE R24, R0, 0x8, R20 ;  /* 0x0000000800187825 */ /* 0x000fcc00078e0214 */
[----:B------:R3:W-:Y:S04]  /*04d0*/  STG.E.64 desc[UR6][R10.64], R22 ;  /* 0x000000160a007986 */ /* 0x0007e8000c101b06 */
[----:B--2---:R-:W2:Y:S04]  /*04e0*/  LDG.E.64 R16, desc[UR6][R12.64+0x18] ;  /* 0x000018060c107981 */ /* 0x004ea8000c1e1b00 */
[----:B------:R-:W2:Y:S01]  /*04f0*/  LDG.E.64 R24, desc[UR6][R24.64] ;  /* 0x0000000618187981 */ /* 0x000ea2000c1e1b00 */
[----:B------:R-:W-:Y:S02]  /*0500*/  ISETP.NE.AND P1, PT, R7, RZ, PT ;  /* 0x000000ff0700720c */ /* 0x000fe40003f25270 */
[----:B------:R-:W-:-:S02]  /*0510*/  LEA R9, R0, R9, 0x3 ;  /* 0x0000000900097211 */ /* 0x000fc400078e18ff */
[----:B------:R-:W-:Y:S01]  /*0520*/  IADD3 R8, PT, PT, R8, 0x8, RZ ;  /* 0x0000000808087810 */ /* 0x000fe20007ffe0ff */
[----:B--2---:R-:W-:-:S07]  /*0530*/  DFMA R16, R16, R24, R22 ;  /* 0x000000181010722b */ /* 0x004fce0000000016 */
[----:B------:R3:W-:Y:S01]  /*0540*/  STG.E.64 desc[UR6][R10.64], R16 ;  /* 0x000000100a007986 */ /* 0x0007e2000c101b06 */
[----:B------:R-:W-:Y:S05]  /*0550*/  @P1 BRA `(.L_x_1) ;  /* 0xfffffffc003c1947 */ /* 0x000fea000383ffff */
.L_x_0:
[----:B------:R-:W-:Y:S05]  /*0560*/  @!P0 EXIT ;  /* 0x000000000000894d */ /* 0x000fea0003800000 */
[----:B------:R-:W-:Y:S02]  /*0570*/  ISETP.GE.U32.AND P0, PT, R4, 0x4, PT ;  /* 0x000000040400780c */ /* 0x000fe40003f06070 */
[----:B------:R-:W-:-:S04]  /*0580*/  LOP3.LUT R7, R2, 0x3, RZ, 0xc0, !PT ;  /* 0x0000000302077812 */ /* 0x000fc800078ec0ff */
[----:B------:R-:W-:-:S07]  /*0590*/  ISETP.NE.AND P1, PT, R7, RZ, PT ;  /* 0x000000ff0700720c */ /* 0x000fce0003f25270 */
[----:B------:R-:W-:Y:S06]  /*05a0*/  @!P0 BRA `(.L_x_2) ;  /* 0x0000000000688947 */ /* 0x000fec0003800000 */
[----:B------:R-:W1:Y:S01]  /*05b0*/  LDC.64 R8, c[0x0][0x390] ;  /* 0x0000e400ff087b82 */ /* 0x000e620000000a00 */
[----:B------:R-:W-:Y:S01]  /*05c0*/  IADD3 R13, PT, PT, R5, R6, RZ ;  /* 0x00000006050d7210 */ /* 0x000fe20007ffe0ff */
[----:B---3--:R-:W-:-:S06]  /*05d0*/  IMAD R19, R6, R0, R3 ;  /* 0x0000000006137224 */ /* 0x008fcc00078e0203 */
[----:B------:R-:W2:Y:S01]  /*05e0*/  LDC.64 R14, c[0x0][0x398] ;  /* 0x0000e600ff0e7b82 */ /* 0x000ea20000000a00 */
[----:B-1----:R-:W-:-:S05]  /*05f0*/  IMAD.WIDE R8, R13, 0x8, R8 ;  /* 0x000000080d087825 */ /* 0x002fca00078e0208 */
[----:B------:R-:W3:Y:S01]  /*0600*/  LDG.E.64 R12, desc[UR6][R8.64] ;  /* 0x00000006080c7981 */ /* 0x000ee2000c1e1b00 */
[----:B--2---:R-:W-:-:S05]  /*0610*/  IMAD.WIDE R14, R19, 0x8, R14 ;  /* 0x00000008130e7825 */ /* 0x004fca00078e020e */
[----:B------:R-:W3:Y:S02]  /*0620*/  LDG.E.64 R18, desc[UR6][R14.64] ;  /* 0x000000060e127981 */ /* 0x000ee4000c1e1b00 */
[----:B---3--:R-:W-:Y:S01]  /*0630*/  DFMA R12, R12, R18, R16 ;  /* 0x000000120c0c722b */ /* 0x008fe20000000010 */
[----:B------:R-:W-:-:S06]  /*0640*/  IMAD.WIDE R18, R0, 0x8, R14 ;  /* 0x0000000800127825 */ /* 0x000fcc00078e020e */
[----:B------:R1:W-:Y:S04]  /*0650*/  STG.E.64 desc[UR6][R10.64], R12 ;  /* 0x0000000c0a007986 */ /* 0x0003e8000c101b06 */
[----:B------:R-:W2:Y:S04]  /*0660*/  LDG.E.64 R16, desc[UR6][R8.64+0x8] ;  /* 0x0000080608107981 */ /* 0x000ea8000c1e1b00 */
[----:B------:R-:W2:Y:S01]  /*0670*/  LDG.E.64 R20, desc[UR6][R18.64] ;  /* 0x0000000612147981 */ /* 0x000ea2000c1e1b00 */
        /* <DEDUP_REMOVED lines=10> */
[----:B------:R-:W-:Y:S01]  /*0720*/  IADD3 R6, PT, PT, R6, 0x4, RZ ;  /* 0x0000000406067810 */ /* 0x000fe20007ffe0ff */
[----:B--2---:R-:W-:-:S07]  /*0730*/  DFMA R16, R16, R14, R24 ;  /* 0x0000000e1010722b */ /* 0x004fce0000000018 */
[----:B------:R1:W-:Y:S04]  /*0740*/  STG.E.64 desc[UR6][R10.64], R16 ;  /* 0x000000100a007986 */ /* 0x0003e8000c101b06 */
.L_x_2:
[----:B------:R-:W-:Y:S05]  /*0750*/  @!P1 EXIT ;  /* 0x000000000000994d */ /* 0x000fea0003800000 */
[----:B------:R-:W-:Y:S02]  /*0760*/  ISETP.NE.AND P0, PT, R7, 0x1, PT ;  /* 0x000000010700780c */ /* 0x000fe40003f05270 */
[----:B------:R-:W-:-:S04]  /*0770*/  LOP3.LUT R2, R2, 0x1, RZ, 0xc0, !PT ;  /* 0x0000000102027812 */ /* 0x000fc800078ec0ff */
[----:B------:R-:W-:-:S07]  /*0780*/  ISETP.NE.U32.AND P1, PT, R2, 0x1, PT ;  /* 0x000000010200780c */ /* 0x000fce0003f25070 */
[----:B------:R-:W-:Y:S06]  /*0790*/  @!P0 BRA `(.L_x_3) ;  /* 0x0000000000408947 */ /* 0x000fec0003800000 */
[----:B------:R-:W2:Y:S01]  /*07a0*/  LDC.64 R8, c[0x0][0x390] ;  /* 0x0000e400ff087b82 */ /* 0x000ea20000000a00 */
[----:B------:R-:W-:Y:S01]  /*07b0*/  IADD3 R15, PT, PT, R5, R6, RZ ;  /* 0x00000006050f7210 */ /* 0x000fe20007ffe0ff */
[----:B---3--:R-:W-:-:S06]  /*07c0*/  IMAD R19, R6, R0, R3 ;  /* 0x0000000006137224 */ /* 0x008fcc00078e0203 */
[----:B-1----:R-:W1:Y:S01]  /*07d0*/  LDC.64 R12, c[0x0][0x398] ;  /* 0x0000e600ff0c7b82 */ /* 0x002e620000000a00 */
[----:B--2---:R-:W-:-:S05]  /*07e0*/  IMAD.WIDE R14, R15, 0x8, R8 ;  /* 0x000000080f0e7825 */ /* 0x004fca00078e0208 */
[----:B------:R-:W2:Y:S01]  /*07f0*/  LDG.E.64 R8, desc[UR6][R14.64] ;  /* 0x000000060e087981 */ /* 0x000ea2000c1e1b00 */
[----:B-1----:R-:W-:-:S05]  /*0800*/  IMAD.WIDE R18, R19, 0x8, R12 ;  /* 0x0000000813127825 */ /* 0x002fca00078e020c */
[----:B------:R-:W2:Y:S02]  /*0810*/  LDG.E.64 R12, desc[UR6][R18.64] ;  /* 0x00000006120c7981 */ /* 0x000ea4000c1e1b00 */
[----:B--2---:R-:W-:Y:S01]  /*0820*/  DFMA R8, R8, R12, R16 ;  /* 0x0000000c0808722b */ /* 0x004fe20000000010 */
[----:B------:R-:W-:-:S06]  /*0830*/  IMAD.WIDE R12, R0, 0x8, R18 ;  /* 0x00000008000c7825 */ /* 0x000fcc00078e0212 */
[----:B------:R2:W-:Y:S04]  /*0840*/  STG.E.64 desc[UR6][R10.64], R8 ;  /* 0x000000080a007986 */ /* 0x0005e8000c101b06 */
[----:B------:R-:W3:Y:S04]  /*0850*/  LDG.E.64 R16, desc[UR6][R14.64+0x8] ;  /* 0x000008060e107981 */ /* 0x000ee8000c1e1b00 */
[----:B------:R-:W3:Y:S01]  /*0860*/  LDG.E.64 R12, desc[UR6][R12.64] ;  /* 0x000000060c0c7981 */ /* 0x000ee2000c1e1b00 */
[----:B------:R-:W-:Y:S01]  /*0870*/  IADD3 R6, PT, PT, R6, 0x2, RZ ;  /* 0x0000000206067810 */ /* 0x000fe20007ffe0ff */
[----:B---3--:R-:W-:-:S07]  /*0880*/  DFMA R16, R16, R12, R8 ;  /* 0x0000000c1010722b */ /* 0x008fce0000000008 */
[----:B------:R2:W-:Y:S04]  /*0890*/  STG.E.64 desc[UR6][R10.64], R16 ;  /* 0x000000100a007986 */ /* 0x0005e8000c101b06 */
.L_x_3:
[----:B------:R-:W-:Y:S05]  /*08a0*/  @P1 EXIT ;  /* 0x000000000000194d */ /* 0x000fea0003800000 */
[----:B--2---:R-:W2:Y:S01]  /*08b0*/  LDC.64 R8, c[0x0][0x390] ;  /* 0x0000e400ff087b82 */ /* 0x004ea20000000a00 */
[----:B------:R-:W-:Y:S01]  /*08c0*/  IADD3 R5, PT, PT, R5, R6, RZ ;  /* 0x0000000605057210 */ /* 0x000fe20007ffe0ff */
[----:B------:R-:W-:-:S06]  /*08d0*/  IMAD R7, R6, R0, R3 ;  /* 0x0000000006077224 */ /* 0x000fcc00078e0203 */
[----:B-1----:R-:W1:Y:S01]  /*08e0*/  LDC.64 R12, c[0x0][0x398] ;  /* 0x0000e600ff0c7b82 */ /* 0x002e620000000a00 */
[----:B--2---:R-:W-:-:S06]  /*08f0*/  IMAD.WIDE R2, R5, 0x8, R8 ;  /* 0x0000000805027825 */ /* 0x004fcc00078e0208 */
[----:B------:R-:W3:Y:S01]  /*0900*/  LDG.E.64 R2, desc[UR6][R2.64] ;  /* 0x0000000602027981 */ /* 0x000ee2000c1e1b00 */
[----:B-1----:R-:W-:-:S06]  /*0910*/  IMAD.WIDE R4, R7, 0x8, R12 ;  /* 0x0000000807047825 */ /* 0x002fcc00078e020c */
[----:B------:R-:W3:Y:S02]  /*0920*/  LDG.E.64 R4, desc[UR6][R4.64] ;  /* 0x0000000604047981 */ /* 0x000ee4000c1e1b00 */
[----:B---3--:R-:W-:-:S07]  /*0930*/  DFMA R16, R2, R4, R16 ;  /* 0x000000040210722b */ /* 0x008fce0000000010 */
[----:B------:R-:W-:Y:S01]  /*0940*/  STG.E.64 desc[UR6][R10.64], R16 ;  /* 0x000000100a007986 */ /* 0x000fe2000c101b06 */
[----:B------:R-:W-:Y:S05]  /*0950*/  EXIT ;  /* 0x000000000000794d */ /* 0x000fea0003800000 */
.L_x_4:
[----:B------:R-:W-:-:S00]  /*0960*/  BRA `(.L_x_4) ;  /* 0xfffffffc00fc7947 */ /* 0x000fc0000383ffff */
[----:B------:R-:W-:-:S00]  /*0970*/  NOP ;  /* 0x0000000000007918 */ /* 0x000fc00000000000 */
        /* <DEDUP_REMOVED lines=8> */
.L_x_5:


//--------------------- .nv.shared.reserved.0     --------------------------
	.section	.nv.shared.reserved.0,"aw",@nobits
	.weak		__nv_reservedSMEM_offset_0_alias
	.size		__nv_reservedSMEM_offset_0_alias, 0, 64
	.other		__nv_reservedSMEM_offset_0_alias,@"STO_CUDA_RESERVED_SHARED STV_DEFAULT"
__nv_reservedSMEM_offset_0_alias:
	.zero		0
	.zero		64


//--------------------- .nv.constant0._Z14matrix_Mul_GPUiiiPdS_S_ --------------------------
	.section	.nv.constant0._Z14matrix_Mul_GPUiiiPdS_S_,"a",@progbits
	.sectionflags	@""
	.align	4
.nv.constant0._Z14matrix_Mul_GPUiiiPdS_S_:
	.zero		936


//--------------------- SYMBOLS --------------------------

	.type		.nv.reservedSmem.offset0,@object
	.size		.nv.reservedSmem.offset0,0x4
